//
// Generated by NVIDIA NVVM Compiler
//
// Compiler Build ID: CL-36424714
// Cuda compilation tools, release 13.0, V13.0.88
// Based on NVVM 20.0.0
//

.version 9.0
.target sm_100
.address_size 64

	// .globl	_Z23modificarVariableGlobalPi

.visible .entry _Z23modificarVariableGlobalPi(
	.param .u64 .ptr .align 1 _Z23modificarVariableGlobalPi_param_0
)
{
	.reg .b32 	%r<4>;
	.reg .b64 	%rd<5>;

	ld.param.u64 	%rd1, [_Z23modificarVariableGlobalPi_param_0];
	cvta.to.global.u64 	%rd2, %rd1;
	mov.u32 	%r1, %tid.x;
	mul.wide.u32 	%rd3, %r1, 4;
	add.s64 	%rd4, %rd2, %rd3;
	ld.global.u32 	%r2, [%rd4];
	add.s32 	%r3, %r2, 2;
	st.global.u32 	[%rd4], %r3;
	ret;

}


// ===== COMPILED SASS (sm_100) =====

	.target	sm_100

	.elftype	@"ET_EXEC"


//--------------------- .note.nv.tkinfo           --------------------------
	.section	.note.nv.tkinfo,"",@"SHT_NOTE"
	.sectionflags	@"SHF_NOTE_NV_TKINFO"
	.tkinfo
        /*0018*/ 	.word	0x00000002
        /*0030*/ 	.string	""
        /*0030*/ 	.string	"ptxas"
        /*0030*/ 	.string	"Cuda compilation tools, release 13.0, V13.0.88"
        /*0030*/ 	.string	"Build cuda_13.0.r13.0/compiler.36424714_0"
        /*0030*/ 	.string	"-arch sm_100 -m 64 "



//--------------------- .note.nv.cuinfo           --------------------------
	.section	.note.nv.cuinfo,"",@"SHT_NOTE"
	.sectionflags	@"SHF_NOTE_NV_CUINFO"
        /*0018*/ 	.short	0x0002
        /*001a*/ 	.short	0x0064
        /*001c*/ 	.short	0x0082
	.zero		2


//--------------------- .nv.info                  --------------------------
	.section	.nv.info,"",@"SHT_CUDA_INFO"
	.align	4


	//----- nvinfo : EIATTR_REGCOUNT
	.align		4
        /*0000*/ 	.byte	0x04, 0x2f
        /*0002*/ 	.short	(.L_1 - .L_0)
	.align		4
.L_0:
        /*0004*/ 	.word	index@(_Z23modificarVariableGlobalPi)
        /*0008*/ 	.word	0x00000008


	//----- nvinfo : EIATTR_FRAME_SIZE
	.align		4
.L_1:
        /*000c*/ 	.byte	0x04, 0x11
        /*000e*/ 	.short	(.L_3 - .L_2)
	.align		4
.L_2:
        /*0010*/ 	.word	index@(_Z23modificarVariableGlobalPi)
        /*0014*/ 	.word	0x00000000


	//----- nvinfo : EIATTR_MIN_STACK_SIZE
	.align		4
.L_3:
        /*0018*/ 	.byte	0x04, 0x12
        /*001a*/ 	.short	(.L_5 - .L_4)
	.align		4
.L_4:
        /*001c*/ 	.word	index@(_Z23modificarVariableGlobalPi)
        /*0020*/ 	.word	0x00000000
.L_5:


//--------------------- .nv.compat                --------------------------
	.section	.nv.compat,"",@"SHT_CUDA_COMPAT_INFO"
	.align	4
        /*0000*/ 	.byte	0x02, 0x09, 0x00, 0x00, 0x02, 0x02, 0x01, 0x00, 0x02, 0x05, 0x05, 0x00, 0x03, 0x07, 0x01, 0x01
        /*0010*/ 	.byte	0x02, 0x03, 0x00, 0x00, 0x02, 0x06, 0x01, 0x00, 0x04, 0x0b, 0x08, 0x00, 0x09, 0x00, 0x00, 0x00
        /*0020*/ 	.byte	0x00, 0x00, 0x00, 0x00


//--------------------- .nv.info._Z23modificarVariableGlobalPi --------------------------
	.section	.nv.info._Z23modificarVariableGlobalPi,"",@"SHT_CUDA_INFO"
	.sectionflags	@""
	.align	4


	//----- nvinfo : EIATTR_CUDA_API_VERSION
	.align		4
        /*0000*/ 	.byte	0x04, 0x37
        /*0002*/ 	.short	(.L_7 - .L_6)
.L_6:
        /*0004*/ 	.word	0x00000082


	//----- nvinfo : EIATTR_KPARAM_INFO
	.align		4
.L_7:
        /*0008*/ 	.byte	0x04, 0x17
        /*000a*/ 	.short	(.L_9 - .L_8)
.L_8:
        /*000c*/ 	.word	0x00000000
        /*0010*/ 	.short	0x0000
        /*0012*/ 	.short	0x0000
        /*0014*/ 	.byte	0x00, 0xf5, 0x21, 0x00


	//----- nvinfo : EIATTR_SPARSE_MMA_MASK
	.align		4
.L_9:
        /*0018*/ 	.byte	0x03, 0x50
        /*001a*/ 	.short	0x0000


	//----- nvinfo : EIATTR_MAXREG_COUNT
	.align		4
        /*001c*/ 	.byte	0x03, 0x1b
        /*001e*/ 	.short	0x00ff


	//----- nvinfo : EIATTR_MERCURY_ISA_VERSION
	.align		4
        /*0020*/ 	.byte	0x03, 0x5f
        /*0022*/ 	.short	0x0101


	//----- nvinfo : EIATTR_VRC_CTA_INIT_COUNT
	.align		4
        /*0024*/ 	.byte	0x02, 0x4a
	.zero		1
	.zero		1


	//----- nvinfo : EIATTR_EXIT_INSTR_OFFSETS
	.align		4
        /*0028*/ 	.byte	0x04, 0x1c
        /*002a*/ 	.short	(.L_11 - .L_10)


	//   ....[0]....
.L_10:
        /*002c*/ 	.word	0x00000080


	//----- nvinfo : EIATTR_CBANK_PARAM_SIZE
	.align		4
.L_11:
        /*0030*/ 	.byte	0x03, 0x19
        /*0032*/ 	.short	0x0008


	//----- nvinfo : EIATTR_PARAM_CBANK
	.align		4
        /*0034*/ 	.byte	0x04, 0x0a
        /*0036*/ 	.short	(.L_13 - .L_12)
	.align		4
.L_12:
        /*0038*/ 	.word	index@(.nv.constant0._Z23modificarVariableGlobalPi)
        /*003c*/ 	.short	0x0380
        /*003e*/ 	.short	0x0008


	//----- nvinfo : EIATTR_SW_WAR
	.align		4
.L_13:
        /*0040*/ 	.byte	0x04, 0x36
        /*0042*/ 	.short	(.L_15 - .L_14)
.L_14:
        /*0044*/ 	.word	0x00000008
.L_15:


//--------------------- .nv.callgraph             --------------------------
	.section	.nv.callgraph,"",@"SHT_CUDA_CALLGRAPH"
	.align	4
	.sectionentsize	8
	.align		4
        /*0000*/ 	.word	0x00000000
	.align		4
        /*0004*/ 	.word	0xffffffff
	.align		4
        /*0008*/ 	.word	0x00000000
	.align		4
        /*000c*/ 	.word	0xfffffffe
	.align		4
        /*0010*/ 	.word	0x00000000
	.align		4
        /*0014*/ 	.word	0xfffffffd
	.align		4
        /*0018*/ 	.word	0x00000000
	.align		4
        /*001c*/ 	.word	0xfffffffc


//--------------------- .text._Z23modificarVariableGlobalPi --------------------------
	.section	.text._Z23modificarVariableGlobalPi,"ax",@progbits
	.align	128
        .global         _Z23modificarVariableGlobalPi
        .type           _Z23modificarVariableGlobalPi,@function
        .size           _Z23modificarVariableGlobalPi,(.L_x_1 - _Z23modificarVariableGlobalPi)
        .other          _Z23modificarVariableGlobalPi,@"STO_CUDA_ENTRY STV_DEFAULT"
_Z23modificarVariableGlobalPi:
.text._Z23modificarVariableGlobalPi:
[----:B------:R-:W-:Y:S01]  /*0000*/  LDC R1, c[0x0][0x37c] ;  /* 0x0000df00ff017b82 */ /* 0x000fe20000000800 */
[----:B------:R-:W0:Y:S07]  /*0010*/  S2R R5, SR_TID.X ;  /* 0x0000000000057919 */ /* 0x000e2e0000002100 */
[----:B------:R-:W0:Y:S01]  /*0020*/  LDC.64 R2, c[0x0][0x380] ;  /* 0x0000e000ff027b82 */ /* 0x000e220000000a00 */
[----:B------:R-:W1:Y:S01]  /*0030*/  LDCU.64 UR4, c[0x0][0x358] ;  /* 0x00006b00ff0477ac */ /* 0x000e620008000a00 */
[----:B0-----:R-:W-:-:S05]  /*0040*/  IMAD.WIDE.U32 R2, R5, 0x4, R2 ;  /* 0x0000000405027825 */ /* 0x001fca00078e0002 */
[----:B-1----:R-:W2:Y:S02]  /*0050*/  LDG.E R0, desc[UR4][R2.64] ;  /* 0x0000000402007981 */ /* 0x002ea4000c1e1900 */
[----:B--2---:R-:W-:-:S05]  /*0060*/  IADD3 R5, PT, PT, R0, 0x2, RZ ;  /* 0x0000000200057810 */ /* 0x004fca0007ffe0ff */
[----:B------:R-:W-:Y:S01]  /*0070*/  STG.E desc[UR4][R2.64], R5 ;  /* 0x0000000502007986 */ /* 0x000fe2000c101904 */
[----:B------:R-:W-:Y:S05]  /*0080*/  EXIT ;  /* 0x000000000000794d */ /* 0x000fea0003800000 */
.L_x_0:
[----:B------:R-:W-:-:S00]  /*0090*/  BRA `(.L_x_0) ;  /* 0xfffffffc00fc7947 */ /* 0x000fc0000383ffff */
[----:B------:R-:W-:-:S00]  /*00a0*/  NOP ;  /* 0x0000000000007918 */ /* 0x000fc00000000000 */
        /* <DEDUP_REMOVED lines=13> */
.L_x_1:


//--------------------- .nv.shared.reserved.0     --------------------------
	.section	.nv.shared.reserved.0,"aw",@nobits
	.weak		__nv_reservedSMEM_offset_0_alias
	.size		__nv_reservedSMEM_offset_0_alias, 0, 64
	.other		__nv_reservedSMEM_offset_0_alias,@"STO_CUDA_RESERVED_SHARED STV_DEFAULT"
__nv_reservedSMEM_offset_0_alias:
	.zero		0
	.zero		64


//--------------------- .nv.constant0._Z23modificarVariableGlobalPi --------------------------
	.section	.nv.constant0._Z23modificarVariableGlobalPi,"a",@progbits
	.sectionflags	@""
	.align	4
.nv.constant0._Z23modificarVariableGlobalPi:
	.zero		904


//--------------------- SYMBOLS --------------------------

	.type		.nv.reservedSmem.offset0,@object
	.size		.nv.reservedSmem.offset0,0x4
